//
// Generated by NVIDIA NVVM Compiler
//
// Compiler Build ID: CL-36424714
// Cuda compilation tools, release 13.0, V13.0.88
// Based on NVVM 20.0.0
//

.version 9.0
.target sm_100
.address_size 64

	// .globl	sgemm_nt_vec_128x128

.visible .entry sgemm_nt_vec_128x128(
	.param .u64 .ptr .align 1 sgemm_nt_vec_128x128_param_0,
	.param .u64 .ptr .align 1 sgemm_nt_vec_128x128_param_1,
	.param .u64 .ptr .align 1 sgemm_nt_vec_128x128_param_2,
	.param .f32 sgemm_nt_vec_128x128_param_3,
	.param .f32 sgemm_nt_vec_128x128_param_4,
	.param .u32 sgemm_nt_vec_128x128_param_5,
	.param .u32 sgemm_nt_vec_128x128_param_6,
	.param .u32 sgemm_nt_vec_128x128_param_7,
	.param .u32 sgemm_nt_vec_128x128_param_8,
	.param .u32 sgemm_nt_vec_128x128_param_9,
	.param .u32 sgemm_nt_vec_128x128_param_10,
	.param .u32 sgemm_nt_vec_128x128_param_11,
	.param .u32 sgemm_nt_vec_128x128_param_12,
	.param .u32 sgemm_nt_vec_128x128_param_13,
	.param .u32 sgemm_nt_vec_128x128_param_14,
	.param .u32 sgemm_nt_vec_128x128_param_15
)
{


	ret;

}


// ===== COMPILED SASS (sm_100) =====

	.target	sm_100

	.elftype	@"ET_EXEC"


//--------------------- .note.nv.tkinfo           --------------------------
	.section	.note.nv.tkinfo,"",@"SHT_NOTE"
	.sectionflags	@"SHF_NOTE_NV_TKINFO"
	.tkinfo
        /*0018*/ 	.word	0x00000002
        /*0030*/ 	.string	""
        /*0030*/ 	.string	"ptxas"
        /*0030*/ 	.string	"Cuda compilation tools, release 13.0, V13.0.88"
        /*0030*/ 	.string	"Build cuda_13.0.r13.0/compiler.36424714_0"
        /*0030*/ 	.string	"-arch sm_100 -m 64 "



//--------------------- .note.nv.cuinfo           --------------------------
	.section	.note.nv.cuinfo,"",@"SHT_NOTE"
	.sectionflags	@"SHF_NOTE_NV_CUINFO"
        /*0018*/ 	.short	0x0002
        /*001a*/ 	.short	0x0064
        /*001c*/ 	.short	0x0082
	.zero		2


//--------------------- .nv.info                  --------------------------
	.section	.nv.info,"",@"SHT_CUDA_INFO"
	.align	4


	//----- nvinfo : EIATTR_REGCOUNT
	.align		4
        /*0000*/ 	.byte	0x04, 0x2f
        /*0002*/ 	.short	(.L_1 - .L_0)
	.align		4
.L_0:
        /*0004*/ 	.word	index@(sgemm_nt_vec_128x128)
        /*0008*/ 	.word	0x00000004


	//----- nvinfo : EIATTR_FRAME_SIZE
	.align		4
.L_1:
        /*000c*/ 	.byte	0x04, 0x11
        /*000e*/ 	.short	(.L_3 - .L_2)
	.align		4
.L_2:
        /*0010*/ 	.word	index@(sgemm_nt_vec_128x128)
        /*0014*/ 	.word	0x00000000


	//----- nvinfo : EIATTR_MIN_STACK_SIZE
	.align		4
.L_3:
        /*0018*/ 	.byte	0x04, 0x12
        /*001a*/ 	.short	(.L_5 - .L_4)
	.align		4
.L_4:
        /*001c*/ 	.word	index@(sgemm_nt_vec_128x128)
        /*0020*/ 	.word	0x00000000
.L_5:


//--------------------- .nv.compat                --------------------------
	.section	.nv.compat,"",@"SHT_CUDA_COMPAT_INFO"
	.align	4
        /*0000*/ 	.byte	0x02, 0x09, 0x00, 0x00, 0x02, 0x02, 0x01, 0x00, 0x02, 0x05, 0x05, 0x00, 0x03, 0x07, 0x01, 0x01
        /*0010*/ 	.byte	0x02, 0x03, 0x00, 0x00, 0x02, 0x06, 0x01, 0x00, 0x04, 0x0b, 0x08, 0x00, 0x09, 0x00, 0x00, 0x00
        /*0020*/ 	.byte	0x00, 0x00, 0x00, 0x00


//--------------------- .nv.info.sgemm_nt_vec_128x128 --------------------------
	.section	.nv.info.sgemm_nt_vec_128x128,"",@"SHT_CUDA_INFO"
	.sectionflags	@""
	.align	4


	//----- nvinfo : EIATTR_CUDA_API_VERSION
	.align		4
        /*0000*/ 	.byte	0x04, 0x37
        /*0002*/ 	.short	(.L_7 - .L_6)
.L_6:
        /*0004*/ 	.word	0x00000082


	//----- nvinfo : EIATTR_KPARAM_INFO
	.align		4
.L_7:
        /*0008*/ 	.byte	0x04, 0x17
        /*000a*/ 	.short	(.L_9 - .L_8)
.L_8:
        /*000c*/ 	.word	0x00000000
        /*0010*/ 	.short	0x000f
        /*0012*/ 	.short	0x0048
        /*0014*/ 	.byte	0x00, 0xf0, 0x11, 0x00


	//----- nvinfo : EIATTR_KPARAM_INFO
	.align		4
.L_9:
        /*0018*/ 	.byte	0x04, 0x17
        /*001a*/ 	.short	(.L_11 - .L_10)
.L_10:
        /*001c*/ 	.word	0x00000000
        /*0020*/ 	.short	0x000e
        /*0022*/ 	.short	0x0044
        /*0024*/ 	.byte	0x00, 0xf0, 0x11, 0x00


	//----- nvinfo : EIATTR_KPARAM_INFO
	.align		4
.L_11:
        /*0028*/ 	.byte	0x04, 0x17
        /*002a*/ 	.short	(.L_13 - .L_12)
.L_12:
        /*002c*/ 	.word	0x00000000
        /*0030*/ 	.short	0x000d
        /*0032*/ 	.short	0x0040
        /*0034*/ 	.byte	0x00, 0xf0, 0x11, 0x00


	//----- nvinfo : EIATTR_KPARAM_INFO
	.align		4
.L_13:
        /*0038*/ 	.byte	0x04, 0x17
        /*003a*/ 	.short	(.L_15 - .L_14)
.L_14:
        /*003c*/ 	.word	0x00000000
        /*0040*/ 	.short	0x000c
        /*0042*/ 	.short	0x003c
        /*0044*/ 	.byte	0x00, 0xf0, 0x11, 0x00


	//----- nvinfo : EIATTR_KPARAM_INFO
	.align		4
.L_15:
        /*0048*/ 	.byte	0x04, 0x17
        /*004a*/ 	.short	(.L_17 - .L_16)
.L_16:
        /*004c*/ 	.word	0x00000000
        /*0050*/ 	.short	0x000b
        /*0052*/ 	.short	0x0038
        /*0054*/ 	.byte	0x00, 0xf0, 0x11, 0x00


	//----- nvinfo : EIATTR_KPARAM_INFO
	.align		4
.L_17:
        /*0058*/ 	.byte	0x04, 0x17
        /*005a*/ 	.short	(.L_19 - .L_18)
.L_18:
        /*005c*/ 	.word	0x00000000
        /*0060*/ 	.short	0x000a
        /*0062*/ 	.short	0x0034
        /*0064*/ 	.byte	0x00, 0xf0, 0x11, 0x00


	//----- nvinfo : EIATTR_KPARAM_INFO
	.align		4
.L_19:
        /*0068*/ 	.byte	0x04, 0x17
        /*006a*/ 	.short	(.L_21 - .L_20)
.L_20:
        /*006c*/ 	.word	0x00000000
        /*0070*/ 	.short	0x0009
        /*0072*/ 	.short	0x0030
        /*0074*/ 	.byte	0x00, 0xf0, 0x11, 0x00


	//----- nvinfo : EIATTR_KPARAM_INFO
	.align		4
.L_21:
        /*0078*/ 	.byte	0x04, 0x17
        /*007a*/ 	.short	(.L_23 - .L_22)
.L_22:
        /*007c*/ 	.word	0x00000000
        /*0080*/ 	.short	0x0008
        /*0082*/ 	.short	0x002c
        /*0084*/ 	.byte	0x00, 0xf0, 0x11, 0x00


	//----- nvinfo : EIATTR_KPARAM_INFO
	.align		4
.L_23:
        /*0088*/ 	.byte	0x04, 0x17
        /*008a*/ 	.short	(.L_25 - .L_24)
.L_24:
        /*008c*/ 	.word	0x00000000
        /*0090*/ 	.short	0x0007
        /*0092*/ 	.short	0x0028
        /*0094*/ 	.byte	0x00, 0xf0, 0x11, 0x00


	//----- nvinfo : EIATTR_KPARAM_INFO
	.align		4
.L_25:
        /*0098*/ 	.byte	0x04, 0x17
        /*009a*/ 	.short	(.L_27 - .L_26)
.L_26:
        /*009c*/ 	.word	0x00000000
        /*00a0*/ 	.short	0x0006
        /*00a2*/ 	.short	0x0024
        /*00a4*/ 	.byte	0x00, 0xf0, 0x11, 0x00


	//----- nvinfo : EIATTR_KPARAM_INFO
	.align		4
.L_27:
        /*00a8*/ 	.byte	0x04, 0x17
        /*00aa*/ 	.short	(.L_29 - .L_28)
.L_28:
        /*00ac*/ 	.word	0x00000000
        /*00b0*/ 	.short	0x0005
        /*00b2*/ 	.short	0x0020
        /*00b4*/ 	.byte	0x00, 0xf0, 0x11, 0x00


	//----- nvinfo : EIATTR_KPARAM_INFO
	.align		4
.L_29:
        /*00b8*/ 	.byte	0x04, 0x17
        /*00ba*/ 	.short	(.L_31 - .L_30)
.L_30:
        /*00bc*/ 	.word	0x00000000
        /*00c0*/ 	.short	0x0004
        /*00c2*/ 	.short	0x001c
        /*00c4*/ 	.byte	0x00, 0xf0, 0x11, 0x00


	//----- nvinfo : EIATTR_KPARAM_INFO
	.align		4
.L_31:
        /*00c8*/ 	.byte	0x04, 0x17
        /*00ca*/ 	.short	(.L_33 - .L_32)
.L_32:
        /*00cc*/ 	.word	0x00000000
        /*00d0*/ 	.short	0x0003
        /*00d2*/ 	.short	0x0018
        /*00d4*/ 	.byte	0x00, 0xf0, 0x11, 0x00


	//----- nvinfo : EIATTR_KPARAM_INFO
	.align		4
.L_33:
        /*00d8*/ 	.byte	0x04, 0x17
        /*00da*/ 	.short	(.L_35 - .L_34)
.L_34:
        /*00dc*/ 	.word	0x00000000
        /*00e0*/ 	.short	0x0002
        /*00e2*/ 	.short	0x0010
        /*00e4*/ 	.byte	0x00, 0xf5, 0x21, 0x00


	//----- nvinfo : EIATTR_KPARAM_INFO
	.align		4
.L_35:
        /*00e8*/ 	.byte	0x04, 0x17
        /*00ea*/ 	.short	(.L_37 - .L_36)
.L_36:
        /*00ec*/ 	.word	0x00000000
        /*00f0*/ 	.short	0x0001
        /*00f2*/ 	.short	0x0008
        /*00f4*/ 	.byte	0x00, 0xf5, 0x21, 0x00


	//----- nvinfo : EIATTR_KPARAM_INFO
	.align		4
.L_37:
        /*00f8*/ 	.byte	0x04, 0x17
        /*00fa*/ 	.short	(.L_39 - .L_38)
.L_38:
        /*00fc*/ 	.word	0x00000000
        /*0100*/ 	.short	0x0000
        /*0102*/ 	.short	0x0000
        /*0104*/ 	.byte	0x00, 0xf5, 0x21, 0x00


	//----- nvinfo : EIATTR_SPARSE_MMA_MASK
	.align		4
.L_39:
        /*0108*/ 	.byte	0x03, 0x50
        /*010a*/ 	.short	0x0000


	//----- nvinfo : EIATTR_MAXREG_COUNT
	.align		4
        /*010c*/ 	.byte	0x03, 0x1b
        /*010e*/ 	.short	0x00ff


	//----- nvinfo : EIATTR_MERCURY_ISA_VERSION
	.align		4
        /*0110*/ 	.byte	0x03, 0x5f
        /*0112*/ 	.short	0x0101


	//----- nvinfo : EIATTR_VRC_CTA_INIT_COUNT
	.align		4
        /*0114*/ 	.byte	0x02, 0x4a
	.zero		1
	.zero		1


	//----- nvinfo : EIATTR_EXIT_INSTR_OFFSETS
	.align		4
        /*0118*/ 	.byte	0x04, 0x1c
        /*011a*/ 	.short	(.L_41 - .L_40)


	//   ....[0]....
.L_40:
        /*011c*/ 	.word	0x00000010


	//----- nvinfo : EIATTR_CBANK_PARAM_SIZE
	.align		4
.L_41:
        /*0120*/ 	.byte	0x03, 0x19
        /*0122*/ 	.short	0x004c


	//----- nvinfo : EIATTR_PARAM_CBANK
	.align		4
        /*0124*/ 	.byte	0x04, 0x0a
        /*0126*/ 	.short	(.L_43 - .L_42)
	.align		4
.L_42:
        /*0128*/ 	.word	index@(.nv.constant0.sgemm_nt_vec_128x128)
        /*012c*/ 	.short	0x0380
        /*012e*/ 	.short	0x004c


	//----- nvinfo : EIATTR_SW_WAR
	.align		4
.L_43:
        /*0130*/ 	.byte	0x04, 0x36
        /*0132*/ 	.short	(.L_45 - .L_44)
.L_44:
        /*0134*/ 	.word	0x00000008
.L_45:


//--------------------- .nv.callgraph             --------------------------
	.section	.nv.callgraph,"",@"SHT_CUDA_CALLGRAPH"
	.align	4
	.sectionentsize	8
	.align		4
        /*0000*/ 	.word	0x00000000
	.align		4
        /*0004*/ 	.word	0xffffffff
	.align		4
        /*0008*/ 	.word	0x00000000
	.align		4
        /*000c*/ 	.word	0xfffffffe
	.align		4
        /*0010*/ 	.word	0x00000000
	.align		4
        /*0014*/ 	.word	0xfffffffd
	.align		4
        /*0018*/ 	.word	0x00000000
	.align		4
        /*001c*/ 	.word	0xfffffffc


//--------------------- .text.sgemm_nt_vec_128x128 --------------------------
	.section	.text.sgemm_nt_vec_128x128,"ax",@progbits
	.align	128
        .global         sgemm_nt_vec_128x128
        .type           sgemm_nt_vec_128x128,@function
        .size           sgemm_nt_vec_128x128,(.L_x_1 - sgemm_nt_vec_128x128)
        .other          sgemm_nt_vec_128x128,@"STO_CUDA_ENTRY STV_DEFAULT"
sgemm_nt_vec_128x128:
.text.sgemm_nt_vec_128x128:
[----:B------:R-:W-:Y:S01]  /*0000*/  LDC R1, c[0x0][0x37c] ;  /* 0x0000df00ff017b82 */ /* 0x000fe20000000800 */
[----:B------:R-:W-:Y:S05]  /*0010*/  EXIT ;  /* 0x000000000000794d */ /* 0x000fea0003800000 */
.L_x_0:
[----:B------:R-:W-:-:S00]  /*0020*/  BRA `(.L_x_0) ;  /* 0xfffffffc00fc7947 */ /* 0x000fc0000383ffff */
[----:B------:R-:W-:-:S00]  /*0030*/  NOP ;  /* 0x0000000000007918 */ /* 0x000fc00000000000 */
        /* <DEDUP_REMOVED lines=12> */
.L_x_1:


//--------------------- .nv.shared.reserved.0     --------------------------
	.section	.nv.shared.reserved.0,"aw",@nobits
	.weak		__nv_reservedSMEM_offset_0_alias
	.size		__nv_reservedSMEM_offset_0_alias, 0, 64
	.other		__nv_reservedSMEM_offset_0_alias,@"STO_CUDA_RESERVED_SHARED STV_DEFAULT"
__nv_reservedSMEM_offset_0_alias:
	.zero		0
	.zero		64


//--------------------- .nv.constant0.sgemm_nt_vec_128x128 --------------------------
	.section	.nv.constant0.sgemm_nt_vec_128x128,"a",@progbits
	.sectionflags	@""
	.align	4
.nv.constant0.sgemm_nt_vec_128x128:
	.zero		972


//--------------------- SYMBOLS --------------------------

	.type		.nv.reservedSmem.offset0,@object
	.size		.nv.reservedSmem.offset0,0x4
